//
// Generated by NVIDIA NVVM Compiler
//
// Compiler Build ID: CL-36424714
// Cuda compilation tools, release 13.0, V13.0.88
// Based on NVVM 20.0.0
//

.version 9.0
.target sm_100
.address_size 64

	// .globl	_Z13processPacketPhiP11packet_info
.extern .func  (.param .b32 func_retval0) vprintf
(
	.param .b64 vprintf_param_0,
	.param .b64 vprintf_param_1
)
;
.global .align 1 .b8 $str$1[73] = {32, 71, 80, 85, 32, 67, 97, 108, 99, 117, 108, 97, 116, 101, 100, 32, 32, 124, 45, 68, 101, 115, 116, 105, 110, 97, 116, 105, 111, 110, 32, 65, 100, 100, 114, 101, 115, 115, 32, 58, 32, 37, 46, 50, 88, 45, 37, 46, 50, 88, 45, 37, 46, 50, 88, 45, 37, 46, 50, 88, 45, 37, 46, 50, 88, 45, 37, 46, 50, 88, 32, 10};

.visible .entry _Z13processPacketPhiP11packet_info(
	.param .u64 .ptr .align 1 _Z13processPacketPhiP11packet_info_param_0,
	.param .u32 _Z13processPacketPhiP11packet_info_param_1,
	.param .u64 .ptr .align 1 _Z13processPacketPhiP11packet_info_param_2
)
{
	.local .align 8 .b8 	__local_depot0[24];
	.reg .b64 	%SP;
	.reg .b64 	%SPL;
	.reg .b16 	%rs<7>;
	.reg .b32 	%r<15>;
	.reg .b64 	%rd<9>;

	mov.u64 	%SPL, __local_depot0;
	cvta.local.u64 	%SP, %SPL;
	ld.param.u64 	%rd1, [_Z13processPacketPhiP11packet_info_param_0];
	ld.param.u64 	%rd2, [_Z13processPacketPhiP11packet_info_param_2];
	cvta.to.global.u64 	%rd3, %rd2;
	cvta.to.global.u64 	%rd4, %rd1;
	add.u64 	%rd5, %SP, 0;
	add.u64 	%rd6, %SPL, 0;
	ld.global.u8 	%rs1, [%rd4];
	st.global.u8 	[%rd3+6], %rs1;
	ld.global.u8 	%rs2, [%rd4+1];
	st.global.u8 	[%rd3+7], %rs2;
	ld.global.u8 	%rs3, [%rd4+2];
	st.global.u8 	[%rd3+8], %rs3;
	ld.global.u8 	%rs4, [%rd4+3];
	st.global.u8 	[%rd3+9], %rs4;
	ld.global.u8 	%rs5, [%rd4+4];
	st.global.u8 	[%rd3+10], %rs5;
	ld.global.u8 	%rs6, [%rd4+5];
	st.global.u8 	[%rd3+11], %rs6;
	cvt.u32.u16 	%r1, %rs1;
	and.b32  	%r2, %r1, 255;
	cvt.u32.u16 	%r3, %rs2;
	and.b32  	%r4, %r3, 255;
	cvt.u32.u16 	%r5, %rs3;
	and.b32  	%r6, %r5, 255;
	cvt.u32.u16 	%r7, %rs4;
	and.b32  	%r8, %r7, 255;
	cvt.u32.u16 	%r9, %rs5;
	and.b32  	%r10, %r9, 255;
	cvt.u32.u16 	%r11, %rs6;
	and.b32  	%r12, %r11, 255;
	st.local.v2.u32 	[%rd6], {%r2, %r4};
	st.local.v2.u32 	[%rd6+8], {%r6, %r8};
	st.local.v2.u32 	[%rd6+16], {%r10, %r12};
	mov.u64 	%rd7, $str$1;
	cvta.global.u64 	%rd8, %rd7;
	{ // callseq 0, 0
	.param .b64 param0;
	st.param.b64 	[param0], %rd8;
	.param .b64 param1;
	st.param.b64 	[param1], %rd5;
	.param .b32 retval0;
	call.uni (retval0), 
	vprintf, 
	(
	param0, 
	param1
	);
	ld.param.b32 	%r13, [retval0];
	} // callseq 0
	ret;

}


// ===== COMPILED SASS (sm_100) =====

	.target	sm_100

	.elftype	@"ET_EXEC"


//--------------------- .note.nv.tkinfo           --------------------------
	.section	.note.nv.tkinfo,"",@"SHT_NOTE"
	.sectionflags	@"SHF_NOTE_NV_TKINFO"
	.tkinfo
        /*0018*/ 	.word	0x00000002
        /*0030*/ 	.string	""
        /*0030*/ 	.string	"ptxas"
        /*0030*/ 	.string	"Cuda compilation tools, release 13.0, V13.0.88"
        /*0030*/ 	.string	"Build cuda_13.0.r13.0/compiler.36424714_0"
        /*0030*/ 	.string	"-arch sm_100 -m 64 "



//--------------------- .note.nv.cuinfo           --------------------------
	.section	.note.nv.cuinfo,"",@"SHT_NOTE"
	.sectionflags	@"SHF_NOTE_NV_CUINFO"
        /*0018*/ 	.short	0x0002
        /*001a*/ 	.short	0x0064
        /*001c*/ 	.short	0x0082
	.zero		2


//--------------------- .nv.info                  --------------------------
	.section	.nv.info,"",@"SHT_CUDA_INFO"
	.align	4


	//----- nvinfo : EIATTR_REGCOUNT
	.align		4
        /*0000*/ 	.byte	0x04, 0x2f
        /*0002*/ 	.short	(.L_2 - .L_1)
	.align		4
.L_1:
        /*0004*/ 	.word	index@(_Z13processPacketPhiP11packet_info)
        /*0008*/ 	.word	0x00000018


	//----- nvinfo : EIATTR_FRAME_SIZE
	.align		4
.L_2:
        /*000c*/ 	.byte	0x04, 0x11
        /*000e*/ 	.short	(.L_4 - .L_3)
	.align		4
.L_3:
        /*0010*/ 	.word	index@(_Z13processPacketPhiP11packet_info)
        /*0014*/ 	.word	0x00000018


	//----- nvinfo : EIATTR_MIN_STACK_SIZE
	.align		4
.L_4:
        /*0018*/ 	.byte	0x04, 0x12
        /*001a*/ 	.short	(.L_6 - .L_5)
	.align		4
.L_5:
        /*001c*/ 	.word	index@(_Z13processPacketPhiP11packet_info)
        /*0020*/ 	.word	0x00000018
.L_6:


//--------------------- .nv.compat                --------------------------
	.section	.nv.compat,"",@"SHT_CUDA_COMPAT_INFO"
	.align	4
        /*0000*/ 	.byte	0x02, 0x09, 0x00, 0x00, 0x02, 0x02, 0x01, 0x00, 0x02, 0x05, 0x05, 0x00, 0x03, 0x07, 0x01, 0x01
        /*0010*/ 	.byte	0x02, 0x03, 0x00, 0x00, 0x02, 0x06, 0x01, 0x00, 0x04, 0x0b, 0x08, 0x00, 0x09, 0x00, 0x00, 0x00
        /*0020*/ 	.byte	0x00, 0x00, 0x00, 0x00


//--------------------- .nv.info._Z13processPacketPhiP11packet_info --------------------------
	.section	.nv.info._Z13processPacketPhiP11packet_info,"",@"SHT_CUDA_INFO"
	.sectionflags	@""
	.align	4


	//----- nvinfo : EIATTR_CUDA_API_VERSION
	.align		4
        /*0000*/ 	.byte	0x04, 0x37
        /*0002*/ 	.short	(.L_8 - .L_7)
.L_7:
        /*0004*/ 	.word	0x00000082


	//----- nvinfo : EIATTR_KPARAM_INFO
	.align		4
.L_8:
        /*0008*/ 	.byte	0x04, 0x17
        /*000a*/ 	.short	(.L_10 - .L_9)
.L_9:
        /*000c*/ 	.word	0x00000000
        /*0010*/ 	.short	0x0002
        /*0012*/ 	.short	0x0010
        /*0014*/ 	.byte	0x00, 0xf5, 0x21, 0x00


	//----- nvinfo : EIATTR_KPARAM_INFO
	.align		4
.L_10:
        /*0018*/ 	.byte	0x04, 0x17
        /*001a*/ 	.short	(.L_12 - .L_11)
.L_11:
        /*001c*/ 	.word	0x00000000
        /*0020*/ 	.short	0x0001
        /*0022*/ 	.short	0x0008
        /*0024*/ 	.byte	0x00, 0xf0, 0x11, 0x00


	//----- nvinfo : EIATTR_KPARAM_INFO
	.align		4
.L_12:
        /*0028*/ 	.byte	0x04, 0x17
        /*002a*/ 	.short	(.L_14 - .L_13)
.L_13:
        /*002c*/ 	.word	0x00000000
        /*0030*/ 	.short	0x0000
        /*0032*/ 	.short	0x0000
        /*0034*/ 	.byte	0x00, 0xf5, 0x21, 0x00


	//----- nvinfo : EIATTR_SPARSE_MMA_MASK
	.align		4
.L_14:
        /*0038*/ 	.byte	0x03, 0x50
        /*003a*/ 	.short	0x0000


	//----- nvinfo : EIATTR_MAXREG_COUNT
	.align		4
        /*003c*/ 	.byte	0x03, 0x1b
        /*003e*/ 	.short	0x00ff


	//----- nvinfo : EIATTR_EXTERNS
	.align		4
        /*0040*/ 	.byte	0x04, 0x0f
        /*0042*/ 	.short	(.L_16 - .L_15)


	//   ....[0]....
	.align		4
.L_15:
        /*0044*/ 	.word	index@(vprintf)


	//----- nvinfo : EIATTR_MERCURY_ISA_VERSION
	.align		4
.L_16:
        /*0048*/ 	.byte	0x03, 0x5f
        /*004a*/ 	.short	0x0101


	//----- nvinfo : EIATTR_VRC_CTA_INIT_COUNT
	.align		4
        /*004c*/ 	.byte	0x02, 0x4a
	.zero		1
	.zero		1


	//----- nvinfo : EIATTR_SYSCALL_OFFSETS
	.align		4
        /*0050*/ 	.byte	0x04, 0x46
        /*0052*/ 	.short	(.L_18 - .L_17)


	//   ....[0]....
.L_17:
        /*0054*/ 	.word	0x000001e0


	//----- nvinfo : EIATTR_EXIT_INSTR_OFFSETS
	.align		4
.L_18:
        /*0058*/ 	.byte	0x04, 0x1c
        /*005a*/ 	.short	(.L_20 - .L_19)


	//   ....[0]....
.L_19:
        /*005c*/ 	.word	0x000001f0


	//----- nvinfo : EIATTR_CBANK_PARAM_SIZE
	.align		4
.L_20:
        /*0060*/ 	.byte	0x03, 0x19
        /*0062*/ 	.short	0x0018


	//----- nvinfo : EIATTR_PARAM_CBANK
	.align		4
        /*0064*/ 	.byte	0x04, 0x0a
        /*0066*/ 	.short	(.L_22 - .L_21)
	.align		4
.L_21:
        /*0068*/ 	.word	index@(.nv.constant0._Z13processPacketPhiP11packet_info)
        /*006c*/ 	.short	0x0380
        /*006e*/ 	.short	0x0018


	//----- nvinfo : EIATTR_SW_WAR
	.align		4
.L_22:
        /*0070*/ 	.byte	0x04, 0x36
        /*0072*/ 	.short	(.L_24 - .L_23)
.L_23:
        /*0074*/ 	.word	0x00000008
.L_24:


//--------------------- .nv.callgraph             --------------------------
	.section	.nv.callgraph,"",@"SHT_CUDA_CALLGRAPH"
	.align	4
	.sectionentsize	8
	.align		4
        /*0000*/ 	.word	0x00000000
	.align		4
        /*0004*/ 	.word	0xffffffff
	.align		4
        /*0008*/ 	.word	index@(_Z13processPacketPhiP11packet_info)
	.align		4
        /*000c*/ 	.word	index@(vprintf)
	.align		4
        /*0010*/ 	.word	0x00000000
	.align		4
        /*0014*/ 	.word	0xfffffffe
	.align		4
        /*0018*/ 	.word	0x00000000
	.align		4
        /*001c*/ 	.word	0xfffffffd
	.align		4
        /*0020*/ 	.word	0x00000000
	.align		4
        /*0024*/ 	.word	0xfffffffc


//--------------------- .nv.constant4             --------------------------
	.section	.nv.constant4,"a",@progbits
	.align	8
	.align		8
.nv.constant4:
        /*0000*/ 	.dword	vprintf
	.align		8
        /*0008*/ 	.dword	$str$1


//--------------------- .text._Z13processPacketPhiP11packet_info --------------------------
	.section	.text._Z13processPacketPhiP11packet_info,"ax",@progbits
	.align	128
        .global         _Z13processPacketPhiP11packet_info
        .type           _Z13processPacketPhiP11packet_info,@function
        .size           _Z13processPacketPhiP11packet_info,(.L_x_2 - _Z13processPacketPhiP11packet_info)
        .other          _Z13processPacketPhiP11packet_info,@"STO_CUDA_ENTRY STV_DEFAULT"
_Z13processPacketPhiP11packet_info:
.text._Z13processPacketPhiP11packet_info:
[----:B------:R-:W0:Y:S08]  /*0000*/  LDC R1, c[0x0][0x37c] ;  /* 0x0000df00ff017b82 */ /* 0x000e300000000800 */
[----:B------:R-:W1:Y:S01]  /*0010*/  LDC.64 R2, c[0x0][0x380] ;  /* 0x0000e000ff027b82 */ /* 0x000e620000000a00 */
[----:B------:R-:W1:Y:S01]  /*0020*/  LDCU.64 UR4, c[0x0][0x358] ;  /* 0x00006b00ff0477ac */ /* 0x000e620008000a00 */
[----:B0-----:R-:W-:-:S06]  /*0030*/  VIADD R1, R1, 0xffffffe8 ;  /* 0xffffffe801017836 */ /* 0x001fcc0000000000 */
[----:B------:R-:W0:Y:S01]  /*0040*/  LDC.64 R16, c[0x0][0x390] ;  /* 0x0000e400ff107b82 */ /* 0x000e220000000a00 */
[----:B------:R-:W2:Y:S01]  /*0050*/  LDCU UR6, c[0x0][0x2f8] ;  /* 0x00005f00ff0677ac */ /* 0x000ea20008000800 */
[----:B------:R-:W3:Y:S01]  /*0060*/  LDCU.64 UR8, c[0x4][0x8] ;  /* 0x01000100ff0877ac */ /* 0x000ee20008000a00 */
[----:B-1----:R-:W0:Y:S04]  /*0070*/  LDG.E.U8 R8, desc[UR4][R2.64] ;  /* 0x0000000402087981 */ /* 0x002e28000c1e1100 */
[----:B0-----:R0:W-:Y:S04]  /*0080*/  STG.E.U8 desc[UR4][R16.64+0x6], R8 ;  /* 0x0000060810007986 */ /* 0x0011e8000c101104 */
[----:B------:R-:W4:Y:S04]  /*0090*/  LDG.E.U8 R9, desc[UR4][R2.64+0x1] ;  /* 0x0000010402097981 */ /* 0x000f28000c1e1100 */
[----:B----4-:R0:W-:Y:S04]  /*00a0*/  STG.E.U8 desc[UR4][R16.64+0x7], R9 ;  /* 0x0000070910007986 */ /* 0x0101e8000c101104 */
[----:B------:R-:W4:Y:S04]  /*00b0*/  LDG.E.U8 R10, desc[UR4][R2.64+0x2] ;  /* 0x00000204020a7981 */ /* 0x000f28000c1e1100 */
[----:B----4-:R0:W-:Y:S04]  /*00c0*/  STG.E.U8 desc[UR4][R16.64+0x8], R10 ;  /* 0x0000080a10007986 */ /* 0x0101e8000c101104 */
[----:B------:R-:W4:Y:S04]  /*00d0*/  LDG.E.U8 R11, desc[UR4][R2.64+0x3] ;  /* 0x00000304020b7981 */ /* 0x000f28000c1e1100 */
[----:B----4-:R0:W-:Y:S04]  /*00e0*/  STG.E.U8 desc[UR4][R16.64+0x9], R11 ;  /* 0x0000090b10007986 */ /* 0x0101e8000c101104 */
[----:B------:R-:W4:Y:S01]  /*00f0*/  LDG.E.U8 R12, desc[UR4][R2.64+0x4] ;  /* 0x00000404020c7981 */ /* 0x000f22000c1e1100 */
[----:B------:R-:W-:-:S03]  /*0100*/  MOV R0, 0x0 ;  /* 0x0000000000007802 */ /* 0x000fc60000000f00 */
[----:B----4-:R0:W-:Y:S04]  /*0110*/  STG.E.U8 desc[UR4][R16.64+0xa], R12 ;  /* 0x00000a0c10007986 */ /* 0x0101e8000c101104 */
[----:B------:R-:W4:Y:S01]  /*0120*/  LDG.E.U8 R13, desc[UR4][R2.64+0x5] ;  /* 0x00000504020d7981 */ /* 0x000f22000c1e1100 */
[----:B------:R0:W1:Y:S01]  /*0130*/  LDC.64 R14, c[0x4][R0] ;  /* 0x01000000000e7b82 */ /* 0x0000620000000a00 */
[----:B--2---:R-:W-:Y:S01]  /*0140*/  IADD3 R6, P0, PT, R1, UR6, RZ ;  /* 0x0000000601067c10 */ /* 0x004fe2000ff1e0ff */
[----:B---3--:R-:W-:Y:S01]  /*0150*/  IMAD.U32 R4, RZ, RZ, UR8 ;  /* 0x00000008ff047e24 */ /* 0x008fe2000f8e00ff */
[----:B------:R0:W-:Y:S01]  /*0160*/  STL.64 [R1], R8 ;  /* 0x0000000801007387 */ /* 0x0001e20000100a00 */
[----:B------:R-:W-:-:S03]  /*0170*/  MOV R5, UR9 ;  /* 0x0000000900057c02 */ /* 0x000fc60008000f00 */
[----:B------:R0:W-:Y:S04]  /*0180*/  STL.64 [R1+0x8], R10 ;  /* 0x0000080a01007387 */ /* 0x0001e80000100a00 */
[----:B----4-:R0:W-:Y:S04]  /*0190*/  STL.64 [R1+0x10], R12 ;  /* 0x0000100c01007387 */ /* 0x0101e80000100a00 */
[----:B------:R0:W-:Y:S01]  /*01a0*/  STG.E.U8 desc[UR4][R16.64+0xb], R13 ;  /* 0x00000b0d10007986 */ /* 0x0001e2000c101104 */
[----:B------:R-:W2:Y:S02]  /*01b0*/  LDCU UR4, c[0x0][0x2fc] ;  /* 0x00005f80ff0477ac */ /* 0x000ea40008000800 */
[----:B012---:R-:W-:-:S07]  /*01c0*/  IMAD.X R7, RZ, RZ, UR4, P0 ;  /* 0x00000004ff077e24 */ /* 0x007fce00080e06ff */
[----:B------:R-:W-:-:S07]  /*01d0*/  LEPC R20, `(.L_x_0) ;  /* 0x000000001014794e */ /* 0x000fce0000000000 */
[----:B------:R-:W-:Y:S05]  /*01e0*/  CALL.ABS.NOINC R14 ;  /* 0x000000000e007343 */ /* 0x000fea0003c00000 */
.L_x_0:
[----:B------:R-:W-:Y:S05]  /*01f0*/  EXIT ;  /* 0x000000000000794d */ /* 0x000fea0003800000 */
.L_x_1:
[----:B------:R-:W-:-:S00]  /*0200*/  BRA `(.L_x_1) ;  /* 0xfffffffc00fc7947 */ /* 0x000fc0000383ffff */
[----:B------:R-:W-:-:S00]  /*0210*/  NOP ;  /* 0x0000000000007918 */ /* 0x000fc00000000000 */
        /* <DEDUP_REMOVED lines=14> */
.L_x_2:


//--------------------- .nv.global.init           --------------------------
	.section	.nv.global.init,"aw",@progbits
.nv.global.init:
	.type		$str$1,@object
	.size		$str$1,(.L_0 - $str$1)
$str$1:
        /*0000*/ 	.byte	0x20, 0x47, 0x50, 0x55, 0x20, 0x43, 0x61, 0x6c, 0x63, 0x75, 0x6c, 0x61, 0x74, 0x65, 0x64, 0x20
        /*0010*/ 	.byte	0x20, 0x7c, 0x2d, 0x44, 0x65, 0x73, 0x74, 0x69, 0x6e, 0x61, 0x74, 0x69, 0x6f, 0x6e, 0x20, 0x41
        /*0020*/ 	.byte	0x64, 0x64, 0x72, 0x65, 0x73, 0x73, 0x20, 0x3a, 0x20, 0x25, 0x2e, 0x32, 0x58, 0x2d, 0x25, 0x2e
        /*0030*/ 	.byte	0x32, 0x58, 0x2d, 0x25, 0x2e, 0x32, 0x58, 0x2d, 0x25, 0x2e, 0x32, 0x58, 0x2d, 0x25, 0x2e, 0x32
        /*0040*/ 	.byte	0x58, 0x2d, 0x25, 0x2e, 0x32, 0x58, 0x20, 0x0a, 0x00
.L_0:


//--------------------- .nv.shared.reserved.0     --------------------------
	.section	.nv.shared.reserved.0,"aw",@nobits
	.weak		__nv_reservedSMEM_offset_0_alias
	.size		__nv_reservedSMEM_offset_0_alias, 0, 64
	.other		__nv_reservedSMEM_offset_0_alias,@"STO_CUDA_RESERVED_SHARED STV_DEFAULT"
__nv_reservedSMEM_offset_0_alias:
	.zero		0
	.zero		64


//--------------------- .nv.constant0._Z13processPacketPhiP11packet_info --------------------------
	.section	.nv.constant0._Z13processPacketPhiP11packet_info,"a",@progbits
	.sectionflags	@""
	.align	4
.nv.constant0._Z13processPacketPhiP11packet_info:
	.zero		920


//--------------------- SYMBOLS --------------------------

	.type		.nv.reservedSmem.offset0,@object
	.size		.nv.reservedSmem.offset0,0x4
	.type		vprintf,@function
